	.headerflags	@"EF_CUDA_TEXMODE_UNIFIED EF_CUDA_64BIT_ADDRESS EF_CUDA_ACCELERATORS EF_CUDA_SM90 EF_CUDA_VIRTUAL_SM(EF_CUDA_SM90)"
	.elftype	@"ET_EXEC"


//--------------------- .nv.info                  --------------------------
	.section	.nv.info,"",@"SHT_CUDA_INFO"
	.align	4


	//----- nvinfo : EIATTR_REGCOUNT
	.align		4
        /*0000*/ 	.byte	0x04, 0x2f
        /*0002*/ 	.short	(.L_3 - .L_2)
	.align		4
.L_2:
        /*0004*/ 	.word	index@(triton_poi_fused__native_batch_norm_legit_no_training_relu_29)
        /*0008*/ 	.word	0x0000001c


	//----- nvinfo : EIATTR_MIN_STACK_SIZE
	.align		4
.L_3:
        /*000c*/ 	.byte	0x04, 0x12
        /*000e*/ 	.short	(.L_5 - .L_4)
	.align		4
.L_4:
        /*0010*/ 	.word	index@(triton_poi_fused__native_batch_norm_legit_no_training_relu_29)
        /*0014*/ 	.word	0x00000000


	//----- nvinfo : EIATTR_FRAME_SIZE
	.align		4
.L_5:
        /*0018*/ 	.byte	0x04, 0x11
        /*001a*/ 	.short	(.L_7 - .L_6)
	.align		4
.L_6:
        /*001c*/ 	.word	index@(triton_poi_fused__native_batch_norm_legit_no_training_relu_29)
        /*0020*/ 	.word	0x00000000


	//----- nvinfo : EIATTR_MIN_STACK_SIZE
	.align		4
.L_7:
        /*0024*/ 	.byte	0x04, 0x12
        /*0026*/ 	.short	(.L_9 - .L_8)
	.align		4
.L_8:
        /*0028*/ 	.word	index@(triton_poi_fused__native_batch_norm_legit_no_training_relu_29)
        /*002c*/ 	.word	0x00000000
.L_9:


//--------------------- .nv.info.triton_poi_fused__native_batch_norm_legit_no_training_relu_29 --------------------------
	.section	.nv.info.triton_poi_fused__native_batch_norm_legit_no_training_relu_29,"",@"SHT_CUDA_INFO"
	.sectionflags	@""
	.align	4


	//----- nvinfo : EIATTR_CUDA_API_VERSION
	.align		4
        /*0000*/ 	.byte	0x04, 0x37
        /*0002*/ 	.short	(.L_11 - .L_10)
.L_10:
        /*0004*/ 	.word	0x0000007c


	//----- nvinfo : EIATTR_KPARAM_INFO
	.align		4
.L_11:
        /*0008*/ 	.byte	0x04, 0x17
        /*000a*/ 	.short	(.L_13 - .L_12)
.L_12:
        /*000c*/ 	.word	0x00000000
        /*0010*/ 	.short	0x0006
        /*0012*/ 	.short	0x0030
        /*0014*/ 	.byte	0x00, 0xf0, 0x11, 0x00


	//----- nvinfo : EIATTR_KPARAM_INFO
	.align		4
.L_13:
        /*0018*/ 	.byte	0x04, 0x17
        /*001a*/ 	.short	(.L_15 - .L_14)
.L_14:
        /*001c*/ 	.word	0x00000000
        /*0020*/ 	.short	0x0005
        /*0022*/ 	.short	0x0028
        /*0024*/ 	.byte	0x00, 0xf4, 0x21, 0x00


	//----- nvinfo : EIATTR_KPARAM_INFO
	.align		4
.L_15:
        /*0028*/ 	.byte	0x04, 0x17
        /*002a*/ 	.short	(.L_17 - .L_16)
.L_16:
        /*002c*/ 	.word	0x00000000
        /*0030*/ 	.short	0x0004
        /*0032*/ 	.short	0x0020
        /*0034*/ 	.byte	0x00, 0xf4, 0x21, 0x00


	//----- nvinfo : EIATTR_KPARAM_INFO
	.align		4
.L_17:
        /*0038*/ 	.byte	0x04, 0x17
        /*003a*/ 	.short	(.L_19 - .L_18)
.L_18:
        /*003c*/ 	.word	0x00000000
        /*0040*/ 	.short	0x0003
        /*0042*/ 	.short	0x0018
        /*0044*/ 	.byte	0x00, 0xf4, 0x21, 0x00


	//----- nvinfo : EIATTR_KPARAM_INFO
	.align		4
.L_19:
        /*0048*/ 	.byte	0x04, 0x17
        /*004a*/ 	.short	(.L_21 - .L_20)
.L_20:
        /*004c*/ 	.word	0x00000000
        /*0050*/ 	.short	0x0002
        /*0052*/ 	.short	0x0010
        /*0054*/ 	.byte	0x00, 0xf4, 0x21, 0x00


	//----- nvinfo : EIATTR_KPARAM_INFO
	.align		4
.L_21:
        /*0058*/ 	.byte	0x04, 0x17
        /*005a*/ 	.short	(.L_23 - .L_22)
.L_22:
        /*005c*/ 	.word	0x00000000
        /*0060*/ 	.short	0x0001
        /*0062*/ 	.short	0x0008
        /*0064*/ 	.byte	0x00, 0xf4, 0x21, 0x00


	//----- nvinfo : EIATTR_KPARAM_INFO
	.align		4
.L_23:
        /*0068*/ 	.byte	0x04, 0x17
        /*006a*/ 	.short	(.L_25 - .L_24)
.L_24:
        /*006c*/ 	.word	0x00000000
        /*0070*/ 	.short	0x0000
        /*0072*/ 	.short	0x0000
        /*0074*/ 	.byte	0x00, 0xf4, 0x21, 0x00


	//----- nvinfo : EIATTR_SPARSE_MMA_MASK
	.align		4
.L_25:
        /*0078*/ 	.byte	0x03, 0x50
        /*007a*/ 	.short	0x0000


	//----- nvinfo : EIATTR_MAXREG_COUNT
	.align		4
        /*007c*/ 	.byte	0x03, 0x1b
        /*007e*/ 	.short	0x00ff


	//----- nvinfo : EIATTR_EXIT_INSTR_OFFSETS
	.align		4
        /*0080*/ 	.byte	0x04, 0x1c
        /*0082*/ 	.short	(.L_27 - .L_26)


	//   ....[0]....
.L_26:
        /*0084*/ 	.word	0x00000540


	//   ....[1]....
        /*0088*/ 	.word	0x00000560


	//----- nvinfo : EIATTR_REQNTID
	.align		4
.L_27:
        /*008c*/ 	.byte	0x04, 0x10
        /*008e*/ 	.short	(.L_29 - .L_28)
.L_28:
        /*0090*/ 	.word	0x00000080
        /*0094*/ 	.word	0x00000001
        /*0098*/ 	.word	0x00000001


	//----- nvinfo : EIATTR_CBANK_PARAM_SIZE
	.align		4
.L_29:
        /*009c*/ 	.byte	0x03, 0x19
        /*009e*/ 	.short	0x0034


	//----- nvinfo : EIATTR_PARAM_CBANK
	.align		4
        /*00a0*/ 	.byte	0x04, 0x0a
        /*00a2*/ 	.short	(.L_31 - .L_30)
	.align		4
.L_30:
        /*00a4*/ 	.word	index@(.nv.constant0.triton_poi_fused__native_batch_norm_legit_no_training_relu_29)
        /*00a8*/ 	.short	0x0210
        /*00aa*/ 	.short	0x0034


	//----- nvinfo : EIATTR_SW_WAR
	.align		4
.L_31:
        /*00ac*/ 	.byte	0x04, 0x36
        /*00ae*/ 	.short	(.L_33 - .L_32)
.L_32:
        /*00b0*/ 	.word	0x00000008
.L_33:


//--------------------- .nv.callgraph             --------------------------
	.section	.nv.callgraph,"",@"SHT_CUDA_CALLGRAPH"
	.align	4
	.sectionentsize	8
	.align		4
        /*0000*/ 	.word	0x00000000
	.align		4
        /*0004*/ 	.word	0xffffffff
	.align		4
        /*0008*/ 	.word	0x00000000
	.align		4
        /*000c*/ 	.word	0xfffffffe
	.align		4
        /*0010*/ 	.word	0x00000000
	.align		4
        /*0014*/ 	.word	0xfffffffd
	.align		4
        /*0018*/ 	.word	0x00000000
	.align		4
        /*001c*/ 	.word	0xfffffffc


//--------------------- .nv.constant4             --------------------------
	.section	.nv.constant4,"a",@progbits
	.align	8
	.align		8
.nv.constant4:
        /*0000*/ 	.dword	_$_str
	.align		8
        /*0008*/ 	.dword	_$_str_$_2


//--------------------- .text.triton_poi_fused__native_batch_norm_legit_no_training_relu_29 --------------------------
	.section	.text.triton_poi_fused__native_batch_norm_legit_no_training_relu_29,"ax",@progbits
	.align	128
        .global         triton_poi_fused__native_batch_norm_legit_no_training_relu_29
        .type           triton_poi_fused__native_batch_norm_legit_no_training_relu_29,@function
        .size           triton_poi_fused__native_batch_norm_legit_no_training_relu_29,(.L_x_1 - triton_poi_fused__native_batch_norm_legit_no_training_relu_29)
        .other          triton_poi_fused__native_batch_norm_legit_no_training_relu_29,@"STO_CUDA_ENTRY STV_DEFAULT"
triton_poi_fused__native_batch_norm_legit_no_training_relu_29:
.text.triton_poi_fused__native_batch_norm_legit_no_training_relu_29:
[----:B------:R-:W0:Y:S01]  /*0000*/  LDC R1, c[0x0][0x28] ;  /* 0x00000a00ff017b82 */ /* 0x000e220000000800 */
[----:B------:R-:W1:Y:S01]  /*0010*/  S2R R0, SR_TID.X ;  /* 0x0000000000007919 */ /* 0x000e620000002100 */
[----:B------:R-:W-:Y:S02]  /*0020*/  CS2R R12, SRZ ;  /* 0x00000000000c7805 */ /* 0x000fe4000001ff00 */
[----:B------:R-:W-:Y:S01]  /*0030*/  CS2R R14, SRZ ;  /* 0x00000000000e7805 */ /* 0x000fe2000001ff00 */
[----:B------:R-:W-:Y:S01]  /*0040*/  ULDC.64 UR4, c[0x0][0x208] ;  /* 0x0000820000047ab9 */ /* 0x000fe20000000a00 */
[----:B------:R-:W2:Y:S02]  /*0050*/  S2R R3, SR_CTAID.X ;  /* 0x0000000000037919 */ /* 0x000ea40000002500 */
[----:B------:R-:W3:Y:S08]  /*0060*/  LDC.64 R22, c[0x0][0x218] ;  /* 0x00008600ff167b82 */ /* 0x000ef00000000a00 */
[----:B------:R-:W4:Y:S08]  /*0070*/  LDC.64 R24, c[0x0][0x210] ;  /* 0x00008400ff187b82 */ /* 0x000f300000000a00 */
[----:B------:R-:W5:Y:S08]  /*0080*/  LDC.64 R8, c[0x0][0x228] ;  /* 0x00008a00ff087b82 */ /* 0x000f700000000a00 */
[----:B------:R-:W3:Y:S01]  /*0090*/  LDC.64 R10, c[0x0][0x230] ;  /* 0x00008c00ff0a7b82 */ /* 0x000ee20000000a00 */
[----:B-1----:R-:W-:-:S04]  /*00a0*/  SHF.L.U32 R0, R0, 0x1, RZ ;  /* 0x0000000100007819 */ /* 0x002fc800000006ff */
[----:B------:R-:W-:-:S04]  /*00b0*/  LOP3.LUT R0, R0, 0xfe, RZ, 0xc0, !PT ;  /* 0x000000fe00007812 */ /* 0x000fc800078ec0ff */
[----:B--2---:R-:W-:Y:S02]  /*00c0*/  LEA R0, R3, R0, 0x8 ;  /* 0x0000000003007211 */ /* 0x004fe400078e40ff */
[----:B------:R-:W1:Y:S02]  /*00d0*/  LDC.64 R2, c[0x0][0x220] ;  /* 0x00008800ff027b82 */ /* 0x000e640000000a00 */
[----:B------:R-:W-:Y:S01]  /*00e0*/  IADD3 R4, R0, 0x1, RZ ;  /* 0x0000000100047810 */ /* 0x000fe20007ffe0ff */
[C---:B------:R-:W-:Y:S01]  /*00f0*/  IMAD.HI R5, R0.reuse, 0x38e38e39, RZ ;  /* 0x38e38e3900057827 */ /* 0x040fe200078e02ff */
[----:B------:R-:W-:-:S03]  /*0100*/  ISETP.GE.AND P0, PT, R0, 0x480, PT ;  /* 0x000004800000780c */ /* 0x000fc60003f06270 */
[----:B------:R-:W-:Y:S01]  /*0110*/  IMAD.HI R4, R4, 0x38e38e39, RZ ;  /* 0x38e38e3904047827 */ /* 0x000fe200078e02ff */
[----:B------:R-:W-:-:S04]  /*0120*/  SHF.R.S32.HI R6, RZ, 0x1, R5 ;  /* 0x00000001ff067819 */ /* 0x000fc80000011405 */
[----:B------:R-:W-:Y:S02]  /*0130*/  LEA.HI R6, R5, R6, RZ, 0x1 ;  /* 0x0000000605067211 */ /* 0x000fe400078f08ff */
[----:B------:R-:W-:Y:S02]  /*0140*/  SHF.R.S32.HI R5, RZ, 0x1, R4 ;  /* 0x00000001ff057819 */ /* 0x000fe40000011404 */
[----:B------:R-:W-:Y:S02]  /*0150*/  SHF.R.S32.HI R7, RZ, 0x1f, R6 ;  /* 0x0000001fff077819 */ /* 0x000fe40000011406 */
[----:B------:R-:W-:Y:S02]  /*0160*/  LEA.HI R17, R4, R5, RZ, 0x1 ;  /* 0x0000000504117211 */ /* 0x000fe400078f08ff */
[----:B------:R-:W-:Y:S02]  /*0170*/  LEA.HI R7, R7, R6, RZ, 0x5 ;  /* 0x0000000607077211 */ /* 0x000fe400078f28ff */
[----:B------:R-:W-:-:S02]  /*0180*/  SHF.R.S32.HI R4, RZ, 0x1f, R17 ;  /* 0x0000001fff047819 */ /* 0x000fc40000011411 */
[----:B------:R-:W-:Y:S02]  /*0190*/  LOP3.LUT R7, R7, 0xffffffe0, RZ, 0xc0, !PT ;  /* 0xffffffe007077812 */ /* 0x000fe400078ec0ff */
[----:B------:R-:W-:-:S03]  /*01a0*/  LEA.HI R4, R4, R17, RZ, 0x5 ;  /* 0x0000001104047211 */ /* 0x000fc600078f28ff */
[----:B------:R-:W-:Y:S01]  /*01b0*/  IMAD.IADD R7, R6, 0x1, -R7 ;  /* 0x0000000106077824 */ /* 0x000fe200078e0a07 */
[----:B------:R-:W-:-:S03]  /*01c0*/  LOP3.LUT R6, R4, 0xffffffe0, RZ, 0xc0, !PT ;  /* 0xffffffe004067812 */ /* 0x000fc600078ec0ff */
[----:B-1----:R-:W-:Y:S01]  /*01d0*/  IMAD.WIDE R4, R7, 0x4, R2 ;  /* 0x0000000407047825 */ /* 0x002fe200078e0202 */
[----:B------:R-:W-:-:S04]  /*01e0*/  IADD3 R17, R17, -R6, RZ ;  /* 0x8000000611117210 */ /* 0x000fc80007ffe0ff */
[----:B------:R-:W2:Y:S01]  /*01f0*/  @!P0 LDG.E.EL R12, desc[UR4][R4.64] ;  /* 0x00000004040c8981 */ /* 0x000ea2000c2e1900 */
[----:B------:R-:W-:-:S05]  /*0200*/  IMAD.WIDE R20, R17, 0x4, R2 ;  /* 0x0000000411147825 */ /* 0x000fca00078e0202 */
[----:B------:R4:W2:Y:S01]  /*0210*/  @!P0 LDG.E.EL R15, desc[UR4][R20.64] ;  /* 0x00000004140f8981 */ /* 0x0008a2000c2e1900 */
[----:B------:R-:W-:Y:S01]  /*0220*/  CS2R R2, SRZ ;  /* 0x0000000000027805 */ /* 0x000fe2000001ff00 */
[----:B---3--:R-:W-:-:S04]  /*0230*/  IMAD.WIDE R18, R7, 0x4, R22 ;  /* 0x0000000407127825 */ /* 0x008fc800078e0216 */
[----:B------:R-:W-:Y:S01]  /*0240*/  IMAD.WIDE R22, R17, 0x4, R22 ;  /* 0x0000000411167825 */ /* 0x000fe200078e0216 */
[----:B------:R-:W3:Y:S03]  /*0250*/  @!P0 LDG.E.EL R13, desc[UR4][R18.64] ;  /* 0x00000004120d8981 */ /* 0x000ee6000c2e1900 */
[----:B----4-:R-:W-:Y:S01]  /*0260*/  IMAD.WIDE R20, R0, 0x4, R24 ;  /* 0x0000000400147825 */ /* 0x010fe200078e0218 */
[----:B------:R-:W4:Y:S03]  /*0270*/  @!P0 LDG.E.EL R14, desc[UR4][R22.64] ;  /* 0x00000004160e8981 */ /* 0x000f26000c2e1900 */
[C---:B-----5:R-:W-:Y:S01]  /*0280*/  IMAD.WIDE R4, R7.reuse, 0x4, R8 ;  /* 0x0000000407047825 */ /* 0x060fe200078e0208 */
[----:B------:R-:W3:Y:S03]  /*0290*/  @!P0 LDG.E.64 R2, desc[UR4][R20.64] ;  /* 0x0000000414028981 */ /* 0x000ee6000c1e1b00 */
[----:B0-----:R-:W-:-:S04]  /*02a0*/  IMAD.WIDE R6, R7, 0x4, R10 ;  /* 0x0000000407067825 */ /* 0x001fc800078e020a */
[----:B------:R-:W-:-:S04]  /*02b0*/  IMAD.WIDE R8, R17, 0x4, R8 ;  /* 0x0000000411087825 */ /* 0x000fc800078e0208 */
[----:B------:R-:W-:Y:S01]  /*02c0*/  IMAD.WIDE R24, R17, 0x4, R10 ;  /* 0x0000000411187825 */ /* 0x000fe200078e020a */
[----:B------:R-:W-:Y:S02]  /*02d0*/  CS2R R16, SRZ ;  /* 0x0000000000107805 */ /* 0x000fe4000001ff00 */
[----:B------:R-:W-:-:S04]  /*02e0*/  CS2R R10, SRZ ;  /* 0x00000000000a7805 */ /* 0x000fc8000001ff00 */
[----:B------:R0:W5:Y:S04]  /*02f0*/  @!P0 LDG.E.EL R16, desc[UR4][R4.64] ;  /* 0x0000000404108981 */ /* 0x000168000c2e1900 */
[----:B------:R-:W3:Y:S04]  /*0300*/  @!P0 LDG.E.EL R17, desc[UR4][R8.64] ;  /* 0x0000000408118981 */ /* 0x000ee8000c2e1900 */
[----:B------:R1:W5:Y:S01]  /*0310*/  @!P0 LDG.E.EL R11, desc[UR4][R6.64] ;  /* 0x00000004060b8981 */ /* 0x000362000c2e1900 */
[----:B0-----:R-:W0:Y:S03]  /*0320*/  LDC.64 R4, c[0x0][0x238] ;  /* 0x00008e00ff047b82 */ /* 0x001e260000000a00 */
[----:B------:R-:W3:Y:S01]  /*0330*/  @!P0 LDG.E.EL R10, desc[UR4][R24.64] ;  /* 0x00000004180a8981 */ /* 0x000ee2000c2e1900 */
[----:B-1----:R-:W-:-:S02]  /*0340*/  IMAD.MOV.U32 R6, RZ, RZ, 0x3e800000 ;  /* 0x3e800000ff067424 */ /* 0x002fc400078e00ff */
[----:B0-----:R-:W-:-:S04]  /*0350*/  IMAD.WIDE R4, R0, 0x4, R4 ;  /* 0x0000000400047825 */ /* 0x001fc800078e0204 */
[----:B--2---:R-:W-:Y:S01]  /*0360*/  FADD R12, R12, 9.9999997473787516356e-06 ;  /* 0x3727c5ac0c0c7421 */ /* 0x004fe20000000000 */
[----:B------:R-:W-:-:S03]  /*0370*/  FADD R15, R15, 9.9999997473787516356e-06 ;  /* 0x3727c5ac0f0f7421 */ /* 0x000fc60000000000 */
[----:B------:R-:W0:Y:S08]  /*0380*/  MUFU.SQRT R18, R12 ;  /* 0x0000000c00127308 */ /* 0x000e300000002000 */
[----:B------:R-:W1:Y:S01]  /*0390*/  MUFU.SQRT R19, R15 ;  /* 0x0000000f00137308 */ /* 0x000e620000002000 */
[C---:B0-----:R-:W-:Y:S02]  /*03a0*/  FSETP.GT.AND P1, PT, R18.reuse, 8.50705917302346158658e+37, PT ;  /* 0x7e8000001200780b */ /* 0x041fe40003f24000 */
[----:B------:R-:W-:-:S02]  /*03b0*/  FSETP.GEU.AND P3, PT, R18, 1.175494350822287508e-38, PT ;  /* 0x008000001200780b */ /* 0x000fc40003f6e000 */
[C---:B-1----:R-:W-:Y:S02]  /*03c0*/  FSETP.GT.AND P2, PT, R19.reuse, 8.50705917302346158658e+37, PT ;  /* 0x7e8000001300780b */ /* 0x042fe40003f44000 */
[----:B------:R-:W-:-:S07]  /*03d0*/  FSETP.GEU.AND P4, PT, R19, 1.175494350822287508e-38, PT ;  /* 0x008000001300780b */ /* 0x000fce0003f8e000 */
[----:B------:R-:W-:-:S04]  /*03e0*/  @P1 FMUL R18, R18, 0.25 ;  /* 0x3e80000012121820 */ /* 0x000fc80000400000 */
[----:B------:R-:W-:Y:S01]  /*03f0*/  @!P3 FMUL R18, R18, 16777216 ;  /* 0x4b8000001212b820 */ /* 0x000fe20000400000 */
[----:B------:R-:W-:-:S04]  /*0400*/  @P2 FMUL R19, R19, 0.25 ;  /* 0x3e80000013132820 */ /* 0x000fc80000400000 */
[----:B------:R-:W-:Y:S01]  /*0410*/  @!P4 FMUL R19, R19, 16777216 ;  /* 0x4b8000001313c820 */ /* 0x000fe20000400000 */
[----:B------:R-:W0:Y:S01]  /*0420*/  MUFU.RCP R18, R18 ;  /* 0x0000001200127308 */ /* 0x000e220000001000 */
[----:B------:R-:W-:-:S07]  /*0430*/  FSEL R7, R6, 1, P1 ;  /* 0x3f80000006077808 */ /* 0x000fce0000800000 */
[----:B------:R-:W1:Y:S01]  /*0440*/  MUFU.RCP R19, R19 ;  /* 0x0000001300137308 */ /* 0x000e620000001000 */
[----:B------:R-:W-:Y:S01]  /*0450*/  FSEL R6, R6, 1, P2 ;  /* 0x3f80000006067808 */ /* 0x000fe20001000000 */
[----:B------:R-:W-:-:S04]  /*0460*/  @!P3 FMUL R7, R7, 16777216 ;  /* 0x4b8000000707b820 */ /* 0x000fc80000400000 */
[----:B------:R-:W-:Y:S01]  /*0470*/  @!P4 FMUL R6, R6, 16777216 ;  /* 0x4b8000000606c820 */ /* 0x000fe20000400000 */
[----:B---3--:R-:W-:Y:S01]  /*0480*/  FADD R2, -R13, R2 ;  /* 0x000000020d027221 */ /* 0x008fe20000000100 */
[----:B----4-:R-:W-:Y:S01]  /*0490*/  FADD R3, -R14, R3 ;  /* 0x000000030e037221 */ /* 0x010fe20000000100 */
[----:B0-----:R-:W-:Y:S01]  /*04a0*/  FMUL R7, R18, R7 ;  /* 0x0000000712077220 */ /* 0x001fe20000400000 */
[----:B-1----:R-:W-:-:S03]  /*04b0*/  FMUL R6, R19, R6 ;  /* 0x0000000613067220 */ /* 0x002fc60000400000 */
[----:B------:R-:W-:Y:S01]  /*04c0*/  FMUL R2, R2, R7 ;  /* 0x0000000702027220 */ /* 0x000fe20000400000 */
[----:B------:R-:W-:-:S03]  /*04d0*/  FMUL R3, R3, R6 ;  /* 0x0000000603037220 */ /* 0x000fc60000400000 */
[----:B-----5:R-:W-:Y:S01]  /*04e0*/  FFMA R2, R2, R16, R11 ;  /* 0x0000001002027223 */ /* 0x020fe2000000000b */
[----:B------:R-:W-:-:S04]  /*04f0*/  FFMA R3, R3, R17, R10 ;  /* 0x0000001103037223 */ /* 0x000fc8000000000a */
[C---:B------:R-:W-:Y:S02]  /*0500*/  FSETP.GEU.AND P1, PT, R2.reuse, RZ, PT ;  /* 0x000000ff0200720b */ /* 0x040fe40003f2e000 */
[C---:B------:R-:W-:Y:S02]  /*0510*/  FSETP.GEU.AND P2, PT, R3.reuse, RZ, PT ;  /* 0x000000ff0300720b */ /* 0x040fe40003f4e000 */
[----:B------:R-:W-:Y:S02]  /*0520*/  FSEL R2, R2, RZ, P1 ;  /* 0x000000ff02027208 */ /* 0x000fe40000800000 */
[----:B------:R-:W-:Y:S01]  /*0530*/  FSEL R3, R3, RZ, P2 ;  /* 0x000000ff03037208 */ /* 0x000fe20001000000 */
[----:B------:R-:W-:Y:S08]  /*0540*/  @P0 EXIT ;  /* 0x000000000000094d */ /* 0x000ff00003800000 */
[----:B------:R-:W-:Y:S01]  /*0550*/  STG.E.64 desc[UR4][R4.64], R2 ;  /* 0x0000000204007986 */ /* 0x000fe2000c101b04 */
[----:B------:R-:W-:Y:S05]  /*0560*/  EXIT ;  /* 0x000000000000794d */ /* 0x000fea0003800000 */
.L_x_0:
[----:B------:R-:W-:-:S00]  /*0570*/  BRA `(.L_x_0) ;  /* 0xfffffffc00fc7947 */ /* 0x000fc0000383ffff */
[----:B------:R-:W-:-:S00]  /*0580*/  NOP ;  /* 0x0000000000007918 */ /* 0x000fc00000000000 */
[----:B------:R-:W-:-:S00]  /*0590*/  NOP ;  /* 0x0000000000007918 */ /* 0x000fc00000000000 */
[----:B------:R-:W-:-:S00]  /*05a0*/  NOP ;  /* 0x0000000000007918 */ /* 0x000fc00000000000 */
[----:B------:R-:W-:-:S00]  /*05b0*/  NOP ;  /* 0x0000000000007918 */ /* 0x000fc00000000000 */
[----:B------:R-:W-:-:S00]  /*05c0*/  NOP ;  /* 0x0000000000007918 */ /* 0x000fc00000000000 */
[----:B------:R-:W-:-:S00]  /*05d0*/  NOP ;  /* 0x0000000000007918 */ /* 0x000fc00000000000 */
[----:B------:R-:W-:-:S00]  /*05e0*/  NOP ;  /* 0x0000000000007918 */ /* 0x000fc00000000000 */
[----:B------:R-:W-:-:S00]  /*05f0*/  NOP ;  /* 0x0000000000007918 */ /* 0x000fc00000000000 */
.L_x_1:


//--------------------- .nv.global.init           --------------------------
	.section	.nv.global.init,"aw",@progbits
.nv.global.init:
	.type		_$_str,@object
	.size		_$_str,(_$_str_$_2 - _$_str)
_$_str:
        /*0000*/ 	.byte	0x5f, 0x5f, 0x43, 0x55, 0x44, 0x41, 0x5f, 0x46, 0x54, 0x5a, 0x00
	.type		_$_str_$_2,@object
	.size		_$_str_$_2,(.L_1 - _$_str_$_2)
_$_str_$_2:
        /*000b*/ 	.byte	0x5f, 0x5f, 0x43, 0x55, 0x44, 0x41, 0x5f, 0x50, 0x52, 0x45, 0x43, 0x5f, 0x53, 0x51, 0x52, 0x54
        /*001b*/ 	.byte	0x00
.L_1:


//--------------------- .nv.constant0.triton_poi_fused__native_batch_norm_legit_no_training_relu_29 --------------------------
	.section	.nv.constant0.triton_poi_fused__native_batch_norm_legit_no_training_relu_29,"a",@progbits
	.sectionflags	@""
	.align	4
.nv.constant0.triton_poi_fused__native_batch_norm_legit_no_training_relu_29:
	.zero		580
